//
// Generated by NVIDIA NVVM Compiler
//
// Compiler Build ID: CL-36424714
// Cuda compilation tools, release 13.0, V13.0.88
// Based on NVVM 20.0.0
//

.version 9.0
.target sm_100
.address_size 64

	// .globl	_Z21unique_gid_calc_2d_2dPi
.extern .func  (.param .b32 func_retval0) vprintf
(
	.param .b64 vprintf_param_0,
	.param .b64 vprintf_param_1
)
;
.global .align 1 .b8 $str[82] = {103, 114, 105, 100, 68, 105, 109, 46, 120, 58, 32, 37, 100, 44, 32, 98, 108, 111, 99, 107, 73, 100, 120, 46, 120, 58, 32, 37, 100, 44, 32, 98, 108, 111, 99, 107, 73, 100, 120, 46, 121, 58, 32, 37, 100, 44, 44, 116, 104, 114, 101, 97, 100, 73, 100, 120, 58, 32, 37, 100, 44, 32, 103, 105, 100, 58, 32, 37, 100, 44, 32, 118, 97, 108, 117, 101, 58, 32, 37, 100, 10};

.visible .entry _Z21unique_gid_calc_2d_2dPi(
	.param .u64 .ptr .align 1 _Z21unique_gid_calc_2d_2dPi_param_0
)
{
	.local .align 8 .b8 	__local_depot0[24];
	.reg .b64 	%SP;
	.reg .b64 	%SPL;
	.reg .b32 	%r<15>;
	.reg .b64 	%rd<9>;

	mov.u64 	%SPL, __local_depot0;
	cvta.local.u64 	%SP, %SPL;
	ld.param.u64 	%rd1, [_Z21unique_gid_calc_2d_2dPi_param_0];
	cvta.to.global.u64 	%rd2, %rd1;
	add.u64 	%rd3, %SP, 0;
	add.u64 	%rd4, %SPL, 0;
	mov.u32 	%r1, %ntid.x;
	mov.u32 	%r2, %tid.y;
	mov.u32 	%r3, %tid.x;
	mad.lo.s32 	%r4, %r1, %r2, %r3;
	mov.u32 	%r5, %ntid.y;
	mul.lo.s32 	%r6, %r1, %r5;
	mov.u32 	%r7, %ctaid.x;
	mov.u32 	%r8, %nctaid.x;
	mov.u32 	%r9, %ctaid.y;
	mad.lo.s32 	%r10, %r9, %r8, %r7;
	mad.lo.s32 	%r11, %r6, %r10, %r4;
	mul.wide.s32 	%rd5, %r11, 4;
	add.s64 	%rd6, %rd2, %rd5;
	ld.global.u32 	%r12, [%rd6];
	st.local.v2.u32 	[%rd4], {%r8, %r7};
	st.local.v2.u32 	[%rd4+8], {%r9, %r4};
	st.local.v2.u32 	[%rd4+16], {%r11, %r12};
	mov.u64 	%rd7, $str;
	cvta.global.u64 	%rd8, %rd7;
	{ // callseq 0, 0
	.param .b64 param0;
	st.param.b64 	[param0], %rd8;
	.param .b64 param1;
	st.param.b64 	[param1], %rd3;
	.param .b32 retval0;
	call.uni (retval0), 
	vprintf, 
	(
	param0, 
	param1
	);
	ld.param.b32 	%r13, [retval0];
	} // callseq 0
	ret;

}


// ===== COMPILED SASS (sm_100) =====

	.target	sm_100

	.elftype	@"ET_EXEC"


//--------------------- .note.nv.tkinfo           --------------------------
	.section	.note.nv.tkinfo,"",@"SHT_NOTE"
	.sectionflags	@"SHF_NOTE_NV_TKINFO"
	.tkinfo
        /*0018*/ 	.word	0x00000002
        /*0030*/ 	.string	""
        /*0030*/ 	.string	"ptxas"
        /*0030*/ 	.string	"Cuda compilation tools, release 13.0, V13.0.88"
        /*0030*/ 	.string	"Build cuda_13.0.r13.0/compiler.36424714_0"
        /*0030*/ 	.string	"-arch sm_100 -m 64 "



//--------------------- .note.nv.cuinfo           --------------------------
	.section	.note.nv.cuinfo,"",@"SHT_NOTE"
	.sectionflags	@"SHF_NOTE_NV_CUINFO"
        /*0018*/ 	.short	0x0002
        /*001a*/ 	.short	0x0064
        /*001c*/ 	.short	0x0082
	.zero		2


//--------------------- .nv.info                  --------------------------
	.section	.nv.info,"",@"SHT_CUDA_INFO"
	.align	4


	//----- nvinfo : EIATTR_REGCOUNT
	.align		4
        /*0000*/ 	.byte	0x04, 0x2f
        /*0002*/ 	.short	(.L_2 - .L_1)
	.align		4
.L_1:
        /*0004*/ 	.word	index@(_Z21unique_gid_calc_2d_2dPi)
        /*0008*/ 	.word	0x00000018


	//----- nvinfo : EIATTR_FRAME_SIZE
	.align		4
.L_2:
        /*000c*/ 	.byte	0x04, 0x11
        /*000e*/ 	.short	(.L_4 - .L_3)
	.align		4
.L_3:
        /*0010*/ 	.word	index@(_Z21unique_gid_calc_2d_2dPi)
        /*0014*/ 	.word	0x00000018


	//----- nvinfo : EIATTR_MIN_STACK_SIZE
	.align		4
.L_4:
        /*0018*/ 	.byte	0x04, 0x12
        /*001a*/ 	.short	(.L_6 - .L_5)
	.align		4
.L_5:
        /*001c*/ 	.word	index@(_Z21unique_gid_calc_2d_2dPi)
        /*0020*/ 	.word	0x00000018
.L_6:


//--------------------- .nv.compat                --------------------------
	.section	.nv.compat,"",@"SHT_CUDA_COMPAT_INFO"
	.align	4
        /*0000*/ 	.byte	0x02, 0x09, 0x00, 0x00, 0x02, 0x02, 0x01, 0x00, 0x02, 0x05, 0x05, 0x00, 0x03, 0x07, 0x01, 0x01
        /*0010*/ 	.byte	0x02, 0x03, 0x00, 0x00, 0x02, 0x06, 0x01, 0x00, 0x04, 0x0b, 0x08, 0x00, 0x09, 0x00, 0x00, 0x00
        /*0020*/ 	.byte	0x00, 0x00, 0x00, 0x00


//--------------------- .nv.info._Z21unique_gid_calc_2d_2dPi --------------------------
	.section	.nv.info._Z21unique_gid_calc_2d_2dPi,"",@"SHT_CUDA_INFO"
	.sectionflags	@""
	.align	4


	//----- nvinfo : EIATTR_CUDA_API_VERSION
	.align		4
        /*0000*/ 	.byte	0x04, 0x37
        /*0002*/ 	.short	(.L_8 - .L_7)
.L_7:
        /*0004*/ 	.word	0x00000082


	//----- nvinfo : EIATTR_KPARAM_INFO
	.align		4
.L_8:
        /*0008*/ 	.byte	0x04, 0x17
        /*000a*/ 	.short	(.L_10 - .L_9)
.L_9:
        /*000c*/ 	.word	0x00000000
        /*0010*/ 	.short	0x0000
        /*0012*/ 	.short	0x0000
        /*0014*/ 	.byte	0x00, 0xf5, 0x21, 0x00


	//----- nvinfo : EIATTR_SPARSE_MMA_MASK
	.align		4
.L_10:
        /*0018*/ 	.byte	0x03, 0x50
        /*001a*/ 	.short	0x0000


	//----- nvinfo : EIATTR_MAXREG_COUNT
	.align		4
        /*001c*/ 	.byte	0x03, 0x1b
        /*001e*/ 	.short	0x00ff


	//----- nvinfo : EIATTR_EXTERNS
	.align		4
        /*0020*/ 	.byte	0x04, 0x0f
        /*0022*/ 	.short	(.L_12 - .L_11)


	//   ....[0]....
	.align		4
.L_11:
        /*0024*/ 	.word	index@(vprintf)


	//----- nvinfo : EIATTR_MERCURY_ISA_VERSION
	.align		4
.L_12:
        /*0028*/ 	.byte	0x03, 0x5f
        /*002a*/ 	.short	0x0101


	//----- nvinfo : EIATTR_VRC_CTA_INIT_COUNT
	.align		4
        /*002c*/ 	.byte	0x02, 0x4a
	.zero		1
	.zero		1


	//----- nvinfo : EIATTR_SYSCALL_OFFSETS
	.align		4
        /*0030*/ 	.byte	0x04, 0x46
        /*0032*/ 	.short	(.L_14 - .L_13)


	//   ....[0]....
.L_13:
        /*0034*/ 	.word	0x000001e0


	//----- nvinfo : EIATTR_EXIT_INSTR_OFFSETS
	.align		4
.L_14:
        /*0038*/ 	.byte	0x04, 0x1c
        /*003a*/ 	.short	(.L_16 - .L_15)


	//   ....[0]....
.L_15:
        /*003c*/ 	.word	0x000001f0


	//----- nvinfo : EIATTR_CBANK_PARAM_SIZE
	.align		4
.L_16:
        /*0040*/ 	.byte	0x03, 0x19
        /*0042*/ 	.short	0x0008


	//----- nvinfo : EIATTR_PARAM_CBANK
	.align		4
        /*0044*/ 	.byte	0x04, 0x0a
        /*0046*/ 	.short	(.L_18 - .L_17)
	.align		4
.L_17:
        /*0048*/ 	.word	index@(.nv.constant0._Z21unique_gid_calc_2d_2dPi)
        /*004c*/ 	.short	0x0380
        /*004e*/ 	.short	0x0008


	//----- nvinfo : EIATTR_SW_WAR
	.align		4
.L_18:
        /*0050*/ 	.byte	0x04, 0x36
        /*0052*/ 	.short	(.L_20 - .L_19)
.L_19:
        /*0054*/ 	.word	0x00000008
.L_20:


//--------------------- .nv.callgraph             --------------------------
	.section	.nv.callgraph,"",@"SHT_CUDA_CALLGRAPH"
	.align	4
	.sectionentsize	8
	.align		4
        /*0000*/ 	.word	0x00000000
	.align		4
        /*0004*/ 	.word	0xffffffff
	.align		4
        /*0008*/ 	.word	index@(_Z21unique_gid_calc_2d_2dPi)
	.align		4
        /*000c*/ 	.word	index@(vprintf)
	.align		4
        /*0010*/ 	.word	0x00000000
	.align		4
        /*0014*/ 	.word	0xfffffffe
	.align		4
        /*0018*/ 	.word	0x00000000
	.align		4
        /*001c*/ 	.word	0xfffffffd
	.align		4
        /*0020*/ 	.word	0x00000000
	.align		4
        /*0024*/ 	.word	0xfffffffc


//--------------------- .nv.constant4             --------------------------
	.section	.nv.constant4,"a",@progbits
	.align	8
	.align		8
.nv.constant4:
        /*0000*/ 	.dword	vprintf
	.align		8
        /*0008*/ 	.dword	$str


//--------------------- .text._Z21unique_gid_calc_2d_2dPi --------------------------
	.section	.text._Z21unique_gid_calc_2d_2dPi,"ax",@progbits
	.align	128
        .global         _Z21unique_gid_calc_2d_2dPi
        .type           _Z21unique_gid_calc_2d_2dPi,@function
        .size           _Z21unique_gid_calc_2d_2dPi,(.L_x_2 - _Z21unique_gid_calc_2d_2dPi)
        .other          _Z21unique_gid_calc_2d_2dPi,@"STO_CUDA_ENTRY STV_DEFAULT"
_Z21unique_gid_calc_2d_2dPi:
.text._Z21unique_gid_calc_2d_2dPi:
[----:B------:R-:W0:Y:S01]  /*0000*/  LDC R1, c[0x0][0x37c] ;  /* 0x0000df00ff017b82 */ /* 0x000e220000000800 */
[----:B------:R-:W1:Y:S01]  /*0010*/  S2R R15, SR_TID.Y ;  /* 0x00000000000f7919 */ /* 0x000e620000002200 */
[----:B------:R-:W2:Y:S06]  /*0020*/  LDCU UR5, c[0x0][0x2fc] ;  /* 0x00005f80ff0577ac */ /* 0x000eac0008000800 */
[----:B------:R-:W3:Y:S01]  /*0030*/  LDC.64 R8, c[0x0][0x380] ;  /* 0x0000e000ff087b82 */ /* 0x000ee20000000a00 */
[----:B0-----:R-:W-:Y:S01]  /*0040*/  IADD3 R1, PT, PT, R1, -0x18, RZ ;  /* 0xffffffe801017810 */ /* 0x001fe20007ffe0ff */
[----:B------:R-:W1:Y:S01]  /*0050*/  S2R R0, SR_TID.X ;  /* 0x0000000000007919 */ /* 0x000e620000002100 */
[----:B------:R-:W0:Y:S01]  /*0060*/  LDCU UR8, c[0x0][0x360] ;  /* 0x00006c00ff0877ac */ /* 0x000e220008000800 */
[----:B------:R-:W4:Y:S01]  /*0070*/  S2R R13, SR_CTAID.X ;  /* 0x00000000000d7919 */ /* 0x000f220000002500 */
[----:B------:R-:W0:Y:S03]  /*0080*/  LDCU UR4, c[0x0][0x364] ;  /* 0x00006c80ff0477ac */ /* 0x000e260008000800 */
[----:B------:R-:W4:Y:S01]  /*0090*/  LDC R12, c[0x0][0x370] ;  /* 0x0000dc00ff0c7b82 */ /* 0x000f220000000800 */
[----:B------:R-:W4:Y:S01]  /*00a0*/  S2R R14, SR_CTAID.Y ;  /* 0x00000000000e7919 */ /* 0x000f220000002600 */
[----:B------:R-:W5:Y:S01]  /*00b0*/  LDCU.64 UR6, c[0x0][0x358] ;  /* 0x00006b00ff0677ac */ /* 0x000f620008000a00 */
[----:B0-----:R-:W-:-:S02]  /*00c0*/  UIMAD UR4, UR8, UR4, URZ ;  /* 0x00000004080472a4 */ /* 0x001fc4000f8e02ff */
[----:B-1----:R-:W-:Y:S02]  /*00d0*/  IMAD R15, R15, UR8, R0 ;  /* 0x000000080f0f7c24 */ /* 0x002fe4000f8e0200 */
[----:B----4-:R-:W-:-:S04]  /*00e0*/  IMAD R2, R12, R14, R13 ;  /* 0x0000000e0c027224 */ /* 0x010fc800078e020d */
[----:B------:R-:W-:-:S04]  /*00f0*/  IMAD R2, R2, UR4, R15 ;  /* 0x0000000402027c24 */ /* 0x000fc8000f8e020f */
[----:B---3--:R-:W-:-:S05]  /*0100*/  IMAD.WIDE R8, R2, 0x4, R8 ;  /* 0x0000000402087825 */ /* 0x008fca00078e0208 */
[----:B-----5:R-:W3:Y:S01]  /*0110*/  LDG.E R3, desc[UR6][R8.64] ;  /* 0x0000000608037981 */ /* 0x020ee2000c1e1900 */
[----:B------:R-:W-:Y:S01]  /*0120*/  MOV R0, 0x0 ;  /* 0x0000000000007802 */ /* 0x000fe20000000f00 */
[----:B------:R-:W0:Y:S02]  /*0130*/  LDCU UR4, c[0x0][0x2f8] ;  /* 0x00005f00ff0477ac */ /* 0x000e240008000800 */
[----:B------:R1:W-:Y:S01]  /*0140*/  STL.64 [R1+0x8], R14 ;  /* 0x0000080e01007387 */ /* 0x0003e20000100a00 */
[----:B------:R1:W4:Y:S01]  /*0150*/  LDC.64 R10, c[0x4][R0] ;  /* 0x01000000000a7b82 */ /* 0x0003220000000a00 */
[----:B------:R-:W5:Y:S02]  /*0160*/  LDCU.64 UR6, c[0x4][0x8] ;  /* 0x01000100ff0677ac */ /* 0x000f640008000a00 */
[----:B------:R1:W-:Y:S01]  /*0170*/  STL.64 [R1], R12 ;  /* 0x0000000c01007387 */ /* 0x0003e20000100a00 */
[----:B0-----:R-:W-:Y:S02]  /*0180*/  IADD3 R6, P0, PT, R1, UR4, RZ ;  /* 0x0000000401067c10 */ /* 0x001fe4000ff1e0ff */
[----:B-----5:R-:W-:-:S02]  /*0190*/  MOV R4, UR6 ;  /* 0x0000000600047c02 */ /* 0x020fc40008000f00 */
[----:B------:R-:W-:Y:S02]  /*01a0*/  MOV R5, UR7 ;  /* 0x0000000700057c02 */ /* 0x000fe40008000f00 */
[----:B--2---:R-:W-:Y:S01]  /*01b0*/  IADD3.X R7, PT, PT, RZ, UR5, RZ, P0, !PT ;  /* 0x00000005ff077c10 */ /* 0x004fe200087fe4ff */
[----:B---34-:R1:W-:Y:S06]  /*01c0*/  STL.64 [R1+0x10], R2 ;  /* 0x0000100201007387 */ /* 0x0183ec0000100a00 */
[----:B------:R-:W-:-:S07]  /*01d0*/  LEPC R20, `(.L_x_0) ;  /* 0x000000001014794e */ /* 0x000fce0000000000 */
[----:B-1----:R-:W-:Y:S05]  /*01e0*/  CALL.ABS.NOINC R10 ;  /* 0x000000000a007343 */ /* 0x002fea0003c00000 */
.L_x_0:
[----:B------:R-:W-:Y:S05]  /*01f0*/  EXIT ;  /* 0x000000000000794d */ /* 0x000fea0003800000 */
.L_x_1:
[----:B------:R-:W-:-:S00]  /*0200*/  BRA `(.L_x_1) ;  /* 0xfffffffc00fc7947 */ /* 0x000fc0000383ffff */
[----:B------:R-:W-:-:S00]  /*0210*/  NOP ;  /* 0x0000000000007918 */ /* 0x000fc00000000000 */
        /* <DEDUP_REMOVED lines=14> */
.L_x_2:


//--------------------- .nv.global.init           --------------------------
	.section	.nv.global.init,"aw",@progbits
.nv.global.init:
	.type		$str,@object
	.size		$str,(.L_0 - $str)
$str:
        /*0000*/ 	.byte	0x67, 0x72, 0x69, 0x64, 0x44, 0x69, 0x6d, 0x2e, 0x78, 0x3a, 0x20, 0x25, 0x64, 0x2c, 0x20, 0x62
        /*0010*/ 	.byte	0x6c, 0x6f, 0x63, 0x6b, 0x49, 0x64, 0x78, 0x2e, 0x78, 0x3a, 0x20, 0x25, 0x64, 0x2c, 0x20, 0x62
        /*0020*/ 	.byte	0x6c, 0x6f, 0x63, 0x6b, 0x49, 0x64, 0x78, 0x2e, 0x79, 0x3a, 0x20, 0x25, 0x64, 0x2c, 0x2c, 0x74
        /*0030*/ 	.byte	0x68, 0x72, 0x65, 0x61, 0x64, 0x49, 0x64, 0x78, 0x3a, 0x20, 0x25, 0x64, 0x2c, 0x20, 0x67, 0x69
        /*0040*/ 	.byte	0x64, 0x3a, 0x20, 0x25, 0x64, 0x2c, 0x20, 0x76, 0x61, 0x6c, 0x75, 0x65, 0x3a, 0x20, 0x25, 0x64
        /*0050*/ 	.byte	0x0a, 0x00
.L_0:


//--------------------- .nv.shared.reserved.0     --------------------------
	.section	.nv.shared.reserved.0,"aw",@nobits
	.weak		__nv_reservedSMEM_offset_0_alias
	.size		__nv_reservedSMEM_offset_0_alias, 0, 64
	.other		__nv_reservedSMEM_offset_0_alias,@"STO_CUDA_RESERVED_SHARED STV_DEFAULT"
__nv_reservedSMEM_offset_0_alias:
	.zero		0
	.zero		64


//--------------------- .nv.constant0._Z21unique_gid_calc_2d_2dPi --------------------------
	.section	.nv.constant0._Z21unique_gid_calc_2d_2dPi,"a",@progbits
	.sectionflags	@""
	.align	4
.nv.constant0._Z21unique_gid_calc_2d_2dPi:
	.zero		904


//--------------------- SYMBOLS --------------------------

	.type		.nv.reservedSmem.offset0,@object
	.size		.nv.reservedSmem.offset0,0x4
	.type		vprintf,@function
